//
// Generated by NVIDIA NVVM Compiler
//
// Compiler Build ID: CL-36424714
// Cuda compilation tools, release 13.0, V13.0.88
// Based on NVVM 20.0.0
//

.version 9.0
.target sm_100
.address_size 64

	// .globl	_Z32tma_copy_kernel_with_descriptorsPKfPfiii
.extern .shared .align 16 .b8 smem[];

.visible .entry _Z32tma_copy_kernel_with_descriptorsPKfPfiii(
	.param .u64 .ptr .align 1 _Z32tma_copy_kernel_with_descriptorsPKfPfiii_param_0,
	.param .u64 .ptr .align 1 _Z32tma_copy_kernel_with_descriptorsPKfPfiii_param_1,
	.param .u32 _Z32tma_copy_kernel_with_descriptorsPKfPfiii_param_2,
	.param .u32 _Z32tma_copy_kernel_with_descriptorsPKfPfiii_param_3,
	.param .u32 _Z32tma_copy_kernel_with_descriptorsPKfPfiii_param_4
)
{
	.reg .pred 	%p<13>;
	.reg .b32 	%r<78>;
	.reg .b32 	%f<7>;
	.reg .b64 	%rd<13>;

	ld.param.u64 	%rd3, [_Z32tma_copy_kernel_with_descriptorsPKfPfiii_param_0];
	ld.param.u64 	%rd4, [_Z32tma_copy_kernel_with_descriptorsPKfPfiii_param_1];
	ld.param.u32 	%r31, [_Z32tma_copy_kernel_with_descriptorsPKfPfiii_param_2];
	ld.param.u32 	%r32, [_Z32tma_copy_kernel_with_descriptorsPKfPfiii_param_3];
	ld.param.u32 	%r33, [_Z32tma_copy_kernel_with_descriptorsPKfPfiii_param_4];
	cvta.to.global.u64 	%rd1, %rd3;
	cvta.to.global.u64 	%rd2, %rd4;
	mul.lo.s32 	%r1, %r31, %r31;
	mov.u32 	%r75, %ctaid.x;
	setp.ge.s32 	%p1, %r75, %r32;
	@%p1 bra 	$L__BB0_15;
	mov.u32 	%r77, %tid.x;
	setp.ge.u32 	%p2, %r77, %r1;
	@%p2 bra 	$L__BB0_4;
	mul.lo.s32 	%r4, %r31, %r75;
	mov.u32 	%r5, %ntid.x;
	mov.u32 	%r69, %r77;
$L__BB0_3:
	div.s32 	%r34, %r69, %r31;
	mul.lo.s32 	%r35, %r34, %r31;
	sub.s32 	%r36, %r69, %r35;
	add.s32 	%r37, %r34, %r4;
	mad.lo.s32 	%r38, %r37, %r33, %r36;
	mul.wide.s32 	%rd5, %r38, 4;
	add.s64 	%rd6, %rd1, %rd5;
	ld.global.nc.f32 	%f1, [%rd6];
	shl.b32 	%r39, %r69, 2;
	mov.u32 	%r40, smem;
	add.s32 	%r41, %r40, %r39;
	st.shared.f32 	[%r41], %f1;
	add.s32 	%r69, %r69, %r5;
	setp.lt.s32 	%p3, %r69, %r1;
	@%p3 bra 	$L__BB0_3;
$L__BB0_4:
	bar.sync 	0;
	mov.u32 	%r8, %nctaid.x;
	add.s32 	%r70, %r75, %r8;
	setp.ge.s32 	%p4, %r70, %r32;
	mov.u32 	%r76, smem;
	@%p4 bra 	$L__BB0_12;
	shl.b32 	%r44, %r1, 2;
	mov.u32 	%r45, smem;
	add.s32 	%r10, %r45, %r44;
	mov.b32 	%r71, 0;
	mov.u32 	%r11, %ntid.x;
	mov.u32 	%r72, %r75;
$L__BB0_6:
	mov.u32 	%r75, %r70;
	setp.ge.u32 	%p5, %r77, %r1;
	setp.eq.s32 	%p6, %r71, 1;
	selp.b32 	%r76, %r45, %r10, %p6;
	@%p5 bra 	$L__BB0_11;
	mul.lo.s32 	%r16, %r75, %r31;
	mov.u32 	%r73, %r77;
$L__BB0_8:
	div.s32 	%r47, %r73, %r31;
	mul.lo.s32 	%r48, %r47, %r31;
	sub.s32 	%r49, %r73, %r48;
	add.s32 	%r50, %r47, %r16;
	mad.lo.s32 	%r51, %r50, %r33, %r49;
	mul.wide.s32 	%rd7, %r51, 4;
	add.s64 	%rd8, %rd1, %rd7;
	ld.global.nc.f32 	%f2, [%rd8];
	shl.b32 	%r52, %r73, 2;
	add.s32 	%r53, %r76, %r52;
	st.shared.f32 	[%r53], %f2;
	add.s32 	%r73, %r73, %r11;
	setp.lt.s32 	%p7, %r73, %r1;
	@%p7 bra 	$L__BB0_8;
	mul.lo.s32 	%r17, %r72, %r31;
	setp.eq.s32 	%p8, %r71, 0;
	selp.b32 	%r18, %r45, %r10, %p8;
	mov.u32 	%r74, %r77;
$L__BB0_10:
	div.s32 	%r55, %r74, %r31;
	mul.lo.s32 	%r56, %r55, %r31;
	sub.s32 	%r57, %r74, %r56;
	add.s32 	%r58, %r55, %r17;
	mad.lo.s32 	%r59, %r58, %r33, %r57;
	shl.b32 	%r60, %r74, 2;
	add.s32 	%r61, %r18, %r60;
	ld.shared.f32 	%f3, [%r61];
	mul.f32 	%f4, %f3, 0f3F8147AE;
	mul.wide.s32 	%rd9, %r59, 4;
	add.s64 	%rd10, %rd2, %rd9;
	st.global.f32 	[%rd10], %f4;
	add.s32 	%r74, %r74, %r11;
	setp.lt.s32 	%p9, %r74, %r1;
	@%p9 bra 	$L__BB0_10;
$L__BB0_11:
	bar.sync 	0;
	add.s32 	%r70, %r75, %r8;
	setp.lt.s32 	%p10, %r70, %r32;
	xor.b32  	%r71, %r71, 1;
	mov.u32 	%r72, %r75;
	@%p10 bra 	$L__BB0_6;
$L__BB0_12:
	setp.ge.u32 	%p11, %r77, %r1;
	@%p11 bra 	$L__BB0_15;
	mul.lo.s32 	%r27, %r75, %r31;
	mov.u32 	%r28, %ntid.x;
$L__BB0_14:
	div.s32 	%r62, %r77, %r31;
	mul.lo.s32 	%r63, %r62, %r31;
	sub.s32 	%r64, %r77, %r63;
	add.s32 	%r65, %r62, %r27;
	mad.lo.s32 	%r66, %r65, %r33, %r64;
	shl.b32 	%r67, %r77, 2;
	add.s32 	%r68, %r76, %r67;
	ld.shared.f32 	%f5, [%r68];
	mul.f32 	%f6, %f5, 0f3F8147AE;
	mul.wide.s32 	%rd11, %r66, 4;
	add.s64 	%rd12, %rd2, %rd11;
	st.global.f32 	[%rd12], %f6;
	add.s32 	%r77, %r77, %r28;
	setp.lt.s32 	%p12, %r77, %r1;
	@%p12 bra 	$L__BB0_14;
$L__BB0_15:
	ret;

}
	// .globl	_Z17naive_copy_kernelPKfPfi
.visible .entry _Z17naive_copy_kernelPKfPfi(
	.param .u64 .ptr .align 1 _Z17naive_copy_kernelPKfPfi_param_0,
	.param .u64 .ptr .align 1 _Z17naive_copy_kernelPKfPfi_param_1,
	.param .u32 _Z17naive_copy_kernelPKfPfi_param_2
)
{
	.reg .pred 	%p<2>;
	.reg .b32 	%r<6>;
	.reg .b32 	%f<3>;
	.reg .b64 	%rd<8>;

	ld.param.u64 	%rd1, [_Z17naive_copy_kernelPKfPfi_param_0];
	ld.param.u64 	%rd2, [_Z17naive_copy_kernelPKfPfi_param_1];
	ld.param.u32 	%r2, [_Z17naive_copy_kernelPKfPfi_param_2];
	mov.u32 	%r3, %ctaid.x;
	mov.u32 	%r4, %ntid.x;
	mov.u32 	%r5, %tid.x;
	mad.lo.s32 	%r1, %r3, %r4, %r5;
	setp.ge.s32 	%p1, %r1, %r2;
	@%p1 bra 	$L__BB1_2;
	cvta.to.global.u64 	%rd3, %rd1;
	cvta.to.global.u64 	%rd4, %rd2;
	mul.wide.s32 	%rd5, %r1, 4;
	add.s64 	%rd6, %rd3, %rd5;
	ld.global.f32 	%f1, [%rd6];
	mul.f32 	%f2, %f1, 0f3F8147AE;
	add.s64 	%rd7, %rd4, %rd5;
	st.global.f32 	[%rd7], %f2;
$L__BB1_2:
	ret;

}
	// .globl	_Z22vectorized_copy_kernelPKfPfi
.visible .entry _Z22vectorized_copy_kernelPKfPfi(
	.param .u64 .ptr .align 1 _Z22vectorized_copy_kernelPKfPfi_param_0,
	.param .u64 .ptr .align 1 _Z22vectorized_copy_kernelPKfPfi_param_1,
	.param .u32 _Z22vectorized_copy_kernelPKfPfi_param_2
)
{
	.reg .pred 	%p<7>;
	.reg .b32 	%r<26>;
	.reg .b32 	%f<19>;
	.reg .b64 	%rd<16>;

	ld.param.u64 	%rd5, [_Z22vectorized_copy_kernelPKfPfi_param_0];
	ld.param.u64 	%rd6, [_Z22vectorized_copy_kernelPKfPfi_param_1];
	ld.param.u32 	%r14, [_Z22vectorized_copy_kernelPKfPfi_param_2];
	cvta.to.global.u64 	%rd1, %rd6;
	cvta.to.global.u64 	%rd2, %rd5;
	mov.u32 	%r15, %ctaid.x;
	mov.u32 	%r16, %ntid.x;
	mov.u32 	%r17, %tid.x;
	mad.lo.s32 	%r18, %r15, %r16, %r17;
	shl.b32 	%r1, %r18, 2;
	or.b32  	%r19, %r1, 3;
	setp.lt.s32 	%p1, %r19, %r14;
	@%p1 bra 	$L__BB2_9;
	setp.ge.s32 	%p2, %r1, %r14;
	@%p2 bra 	$L__BB2_8;
	and.b32  	%r2, %r14, 3;
	setp.eq.s32 	%p3, %r2, 0;
	mov.u32 	%r23, %r1;
	@%p3 bra 	$L__BB2_5;
	neg.s32 	%r21, %r2;
	mov.u32 	%r23, %r1;
$L__BB2_4:
	.pragma "nounroll";
	mul.wide.s32 	%rd7, %r23, 4;
	add.s64 	%rd8, %rd1, %rd7;
	add.s64 	%rd9, %rd2, %rd7;
	ld.global.f32 	%f1, [%rd9];
	mul.f32 	%f2, %f1, 0f3F8147AE;
	st.global.f32 	[%rd8], %f2;
	add.s32 	%r23, %r23, 1;
	add.s32 	%r21, %r21, 1;
	setp.ne.s32 	%p4, %r21, 0;
	@%p4 bra 	$L__BB2_4;
$L__BB2_5:
	sub.s32 	%r20, %r1, %r14;
	setp.gt.u32 	%p5, %r20, -4;
	@%p5 bra 	$L__BB2_8;
	sub.s32 	%r24, %r23, %r14;
	add.s64 	%rd3, %rd2, 8;
	add.s64 	%rd4, %rd1, 8;
$L__BB2_7:
	mul.wide.s32 	%rd10, %r23, 4;
	add.s64 	%rd11, %rd3, %rd10;
	add.s64 	%rd12, %rd4, %rd10;
	ld.global.f32 	%f3, [%rd11+-8];
	mul.f32 	%f4, %f3, 0f3F8147AE;
	st.global.f32 	[%rd12+-8], %f4;
	ld.global.f32 	%f5, [%rd11+-4];
	mul.f32 	%f6, %f5, 0f3F8147AE;
	st.global.f32 	[%rd12+-4], %f6;
	ld.global.f32 	%f7, [%rd11];
	mul.f32 	%f8, %f7, 0f3F8147AE;
	st.global.f32 	[%rd12], %f8;
	ld.global.f32 	%f9, [%rd11+4];
	mul.f32 	%f10, %f9, 0f3F8147AE;
	st.global.f32 	[%rd12+4], %f10;
	add.s32 	%r23, %r23, 4;
	add.s32 	%r24, %r24, 4;
	setp.ne.s32 	%p6, %r24, 0;
	@%p6 bra 	$L__BB2_7;
$L__BB2_8:
	ret;
$L__BB2_9:
	mul.wide.s32 	%rd13, %r1, 4;
	add.s64 	%rd14, %rd2, %rd13;
	ld.global.v4.f32 	{%f11, %f12, %f13, %f14}, [%rd14];
	mul.f32 	%f15, %f11, 0f3F8147AE;
	mul.f32 	%f16, %f12, 0f3F8147AE;
	mul.f32 	%f17, %f13, 0f3F8147AE;
	mul.f32 	%f18, %f14, 0f3F8147AE;
	add.s64 	%rd15, %rd1, %rd13;
	st.global.v4.f32 	[%rd15], {%f15, %f16, %f17, %f18};
	bra.uni 	$L__BB2_8;

}


// ===== COMPILED SASS (sm_100) =====

	.target	sm_100

	.elftype	@"ET_EXEC"


//--------------------- .note.nv.tkinfo           --------------------------
	.section	.note.nv.tkinfo,"",@"SHT_NOTE"
	.sectionflags	@"SHF_NOTE_NV_TKINFO"
	.tkinfo
        /*0018*/ 	.word	0x00000002
        /*0030*/ 	.string	""
        /*0030*/ 	.string	"ptxas"
        /*0030*/ 	.string	"Cuda compilation tools, release 13.0, V13.0.88"
        /*0030*/ 	.string	"Build cuda_13.0.r13.0/compiler.36424714_0"
        /*0030*/ 	.string	"-arch sm_100 -m 64 "



//--------------------- .note.nv.cuinfo           --------------------------
	.section	.note.nv.cuinfo,"",@"SHT_NOTE"
	.sectionflags	@"SHF_NOTE_NV_CUINFO"
        /*0018*/ 	.short	0x0002
        /*001a*/ 	.short	0x0064
        /*001c*/ 	.short	0x0082
	.zero		2


//--------------------- .nv.info                  --------------------------
	.section	.nv.info,"",@"SHT_CUDA_INFO"
	.align	4


	//----- nvinfo : EIATTR_REGCOUNT
	.align		4
        /*0000*/ 	.byte	0x04, 0x2f
        /*0002*/ 	.short	(.L_1 - .L_0)
	.align		4
.L_0:
        /*0004*/ 	.word	index@(_Z32tma_copy_kernel_with_descriptorsPKfPfiii)
        /*0008*/ 	.word	0x00000017


	//----- nvinfo : EIATTR_FRAME_SIZE
	.align		4
.L_1:
        /*000c*/ 	.byte	0x04, 0x11
        /*000e*/ 	.short	(.L_3 - .L_2)
	.align		4
.L_2:
        /*0010*/ 	.word	index@(_Z32tma_copy_kernel_with_descriptorsPKfPfiii)
        /*0014*/ 	.word	0x00000000


	//----- nvinfo : EIATTR_REGCOUNT
	.align		4
.L_3:
        /*0018*/ 	.byte	0x04, 0x2f
        /*001a*/ 	.short	(.L_5 - .L_4)
	.align		4
.L_4:
        /*001c*/ 	.word	index@(_Z17naive_copy_kernelPKfPfi)
        /*0020*/ 	.word	0x0000000a


	//----- nvinfo : EIATTR_FRAME_SIZE
	.align		4
.L_5:
        /*0024*/ 	.byte	0x04, 0x11
        /*0026*/ 	.short	(.L_7 - .L_6)
	.align		4
.L_6:
        /*0028*/ 	.word	index@(_Z17naive_copy_kernelPKfPfi)
        /*002c*/ 	.word	0x00000000


	//----- nvinfo : EIATTR_REGCOUNT
	.align		4
.L_7:
        /*0030*/ 	.byte	0x04, 0x2f
        /*0032*/ 	.short	(.L_9 - .L_8)
	.align		4
.L_8:
        /*0034*/ 	.word	index@(_Z22vectorized_copy_kernelPKfPfi)
        /*0038*/ 	.word	0x00000016


	//----- nvinfo : EIATTR_FRAME_SIZE
	.align		4
.L_9:
        /*003c*/ 	.byte	0x04, 0x11
        /*003e*/ 	.short	(.L_11 - .L_10)
	.align		4
.L_10:
        /*0040*/ 	.word	index@(_Z22vectorized_copy_kernelPKfPfi)
        /*0044*/ 	.word	0x00000000


	//----- nvinfo : EIATTR_MIN_STACK_SIZE
	.align		4
.L_11:
        /*0048*/ 	.byte	0x04, 0x12
        /*004a*/ 	.short	(.L_13 - .L_12)
	.align		4
.L_12:
        /*004c*/ 	.word	index@(_Z22vectorized_copy_kernelPKfPfi)
        /*0050*/ 	.word	0x00000000


	//----- nvinfo : EIATTR_MIN_STACK_SIZE
	.align		4
.L_13:
        /*0054*/ 	.byte	0x04, 0x12
        /*0056*/ 	.short	(.L_15 - .L_14)
	.align		4
.L_14:
        /*0058*/ 	.word	index@(_Z17naive_copy_kernelPKfPfi)
        /*005c*/ 	.word	0x00000000


	//----- nvinfo : EIATTR_MIN_STACK_SIZE
	.align		4
.L_15:
        /*0060*/ 	.byte	0x04, 0x12
        /*0062*/ 	.short	(.L_17 - .L_16)
	.align		4
.L_16:
        /*0064*/ 	.word	index@(_Z32tma_copy_kernel_with_descriptorsPKfPfiii)
        /*0068*/ 	.word	0x00000000
.L_17:


//--------------------- .nv.compat                --------------------------
	.section	.nv.compat,"",@"SHT_CUDA_COMPAT_INFO"
	.align	4
        /*0000*/ 	.byte	0x02, 0x09, 0x00, 0x00, 0x02, 0x02, 0x01, 0x00, 0x02, 0x05, 0x05, 0x00, 0x03, 0x07, 0x01, 0x01
        /*0010*/ 	.byte	0x02, 0x03, 0x00, 0x00, 0x02, 0x06, 0x01, 0x00, 0x04, 0x0b, 0x08, 0x00, 0x09, 0x00, 0x00, 0x00
        /*0020*/ 	.byte	0x00, 0x00, 0x00, 0x00


//--------------------- .nv.info._Z22vectorized_copy_kernelPKfPfi --------------------------
	.section	.nv.info._Z22vectorized_copy_kernelPKfPfi,"",@"SHT_CUDA_INFO"
	.sectionflags	@""
	.align	4


	//----- nvinfo : EIATTR_CUDA_API_VERSION
	.align		4
        /*0000*/ 	.byte	0x04, 0x37
        /*0002*/ 	.short	(.L_19 - .L_18)
.L_18:
        /*0004*/ 	.word	0x00000082


	//----- nvinfo : EIATTR_KPARAM_INFO
	.align		4
.L_19:
        /*0008*/ 	.byte	0x04, 0x17
        /*000a*/ 	.short	(.L_21 - .L_20)
.L_20:
        /*000c*/ 	.word	0x00000000
        /*0010*/ 	.short	0x0002
        /*0012*/ 	.short	0x0010
        /*0014*/ 	.byte	0x00, 0xf0, 0x11, 0x00


	//----- nvinfo : EIATTR_KPARAM_INFO
	.align		4
.L_21:
        /*0018*/ 	.byte	0x04, 0x17
        /*001a*/ 	.short	(.L_23 - .L_22)
.L_22:
        /*001c*/ 	.word	0x00000000
        /*0020*/ 	.short	0x0001
        /*0022*/ 	.short	0x0008
        /*0024*/ 	.byte	0x00, 0xf5, 0x21, 0x00


	//----- nvinfo : EIATTR_KPARAM_INFO
	.align		4
.L_23:
        /*0028*/ 	.byte	0x04, 0x17
        /*002a*/ 	.short	(.L_25 - .L_24)
.L_24:
        /*002c*/ 	.word	0x00000000
        /*0030*/ 	.short	0x0000
        /*0032*/ 	.short	0x0000
        /*0034*/ 	.byte	0x00, 0xf5, 0x21, 0x00


	//----- nvinfo : EIATTR_SPARSE_MMA_MASK
	.align		4
.L_25:
        /*0038*/ 	.byte	0x03, 0x50
        /*003a*/ 	.short	0x0000


	//----- nvinfo : EIATTR_MAXREG_COUNT
	.align		4
        /*003c*/ 	.byte	0x03, 0x1b
        /*003e*/ 	.short	0x00ff


	//----- nvinfo : EIATTR_MERCURY_ISA_VERSION
	.align		4
        /*0040*/ 	.byte	0x03, 0x5f
        /*0042*/ 	.short	0x0101


	//----- nvinfo : EIATTR_VRC_CTA_INIT_COUNT
	.align		4
        /*0044*/ 	.byte	0x02, 0x4a
	.zero		1
	.zero		1


	//----- nvinfo : EIATTR_EXIT_INSTR_OFFSETS
	.align		4
        /*0048*/ 	.byte	0x04, 0x1c
        /*004a*/ 	.short	(.L_27 - .L_26)


	//   ....[0]....
.L_26:
        /*004c*/ 	.word	0x000000c0


	//   ....[1]....
        /*0050*/ 	.word	0x000001d0


	//   ....[2]....
        /*0054*/ 	.word	0x00000370


	//   ....[3]....
        /*0058*/ 	.word	0x00000420


	//----- nvinfo : EIATTR_CRS_STACK_SIZE
	.align		4
.L_27:
        /*005c*/ 	.byte	0x04, 0x1e
        /*005e*/ 	.short	(.L_29 - .L_28)
.L_28:
        /*0060*/ 	.word	0x00000000


	//----- nvinfo : EIATTR_CBANK_PARAM_SIZE
	.align		4
.L_29:
        /*0064*/ 	.byte	0x03, 0x19
        /*0066*/ 	.short	0x0014


	//----- nvinfo : EIATTR_PARAM_CBANK
	.align		4
        /*0068*/ 	.byte	0x04, 0x0a
        /*006a*/ 	.short	(.L_31 - .L_30)
	.align		4
.L_30:
        /*006c*/ 	.word	index@(.nv.constant0._Z22vectorized_copy_kernelPKfPfi)
        /*0070*/ 	.short	0x0380
        /*0072*/ 	.short	0x0014


	//----- nvinfo : EIATTR_SW_WAR
	.align		4
.L_31:
        /*0074*/ 	.byte	0x04, 0x36
        /*0076*/ 	.short	(.L_33 - .L_32)
.L_32:
        /*0078*/ 	.word	0x00000008
.L_33:


//--------------------- .nv.info._Z17naive_copy_kernelPKfPfi --------------------------
	.section	.nv.info._Z17naive_copy_kernelPKfPfi,"",@"SHT_CUDA_INFO"
	.sectionflags	@""
	.align	4


	//----- nvinfo : EIATTR_CUDA_API_VERSION
	.align		4
        /*0000*/ 	.byte	0x04, 0x37
        /*0002*/ 	.short	(.L_35 - .L_34)
.L_34:
        /*0004*/ 	.word	0x00000082


	//----- nvinfo : EIATTR_KPARAM_INFO
	.align		4
.L_35:
        /*0008*/ 	.byte	0x04, 0x17
        /*000a*/ 	.short	(.L_37 - .L_36)
.L_36:
        /*000c*/ 	.word	0x00000000
        /*0010*/ 	.short	0x0002
        /*0012*/ 	.short	0x0010
        /*0014*/ 	.byte	0x00, 0xf0, 0x11, 0x00


	//----- nvinfo : EIATTR_KPARAM_INFO
	.align		4
.L_37:
        /*0018*/ 	.byte	0x04, 0x17
        /*001a*/ 	.short	(.L_39 - .L_38)
.L_38:
        /*001c*/ 	.word	0x00000000
        /*0020*/ 	.short	0x0001
        /*0022*/ 	.short	0x0008
        /*0024*/ 	.byte	0x00, 0xf5, 0x21, 0x00


	//----- nvinfo : EIATTR_KPARAM_INFO
	.align		4
.L_39:
        /*0028*/ 	.byte	0x04, 0x17
        /*002a*/ 	.short	(.L_41 - .L_40)
.L_40:
        /*002c*/ 	.word	0x00000000
        /*0030*/ 	.short	0x0000
        /*0032*/ 	.short	0x0000
        /*0034*/ 	.byte	0x00, 0xf5, 0x21, 0x00


	//----- nvinfo : EIATTR_SPARSE_MMA_MASK
	.align		4
.L_41:
        /*0038*/ 	.byte	0x03, 0x50
        /*003a*/ 	.short	0x0000


	//----- nvinfo : EIATTR_MAXREG_COUNT
	.align		4
        /*003c*/ 	.byte	0x03, 0x1b
        /*003e*/ 	.short	0x00ff


	//----- nvinfo : EIATTR_MERCURY_ISA_VERSION
	.align		4
        /*0040*/ 	.byte	0x03, 0x5f
        /*0042*/ 	.short	0x0101


	//----- nvinfo : EIATTR_VRC_CTA_INIT_COUNT
	.align		4
        /*0044*/ 	.byte	0x02, 0x4a
	.zero		1
	.zero		1


	//----- nvinfo : EIATTR_EXIT_INSTR_OFFSETS
	.align		4
        /*0048*/ 	.byte	0x04, 0x1c
        /*004a*/ 	.short	(.L_43 - .L_42)


	//   ....[0]....
.L_42:
        /*004c*/ 	.word	0x00000070


	//   ....[1]....
        /*0050*/ 	.word	0x00000100


	//----- nvinfo : EIATTR_CBANK_PARAM_SIZE
	.align		4
.L_43:
        /*0054*/ 	.byte	0x03, 0x19
        /*0056*/ 	.short	0x0014


	//----- nvinfo : EIATTR_PARAM_CBANK
	.align		4
        /*0058*/ 	.byte	0x04, 0x0a
        /*005a*/ 	.short	(.L_45 - .L_44)
	.align		4
.L_44:
        /*005c*/ 	.word	index@(.nv.constant0._Z17naive_copy_kernelPKfPfi)
        /*0060*/ 	.short	0x0380
        /*0062*/ 	.short	0x0014


	//----- nvinfo : EIATTR_SW_WAR
	.align		4
.L_45:
        /*0064*/ 	.byte	0x04, 0x36
        /*0066*/ 	.short	(.L_47 - .L_46)
.L_46:
        /*0068*/ 	.word	0x00000008
.L_47:


//--------------------- .nv.info._Z32tma_copy_kernel_with_descriptorsPKfPfiii --------------------------
	.section	.nv.info._Z32tma_copy_kernel_with_descriptorsPKfPfiii,"",@"SHT_CUDA_INFO"
	.sectionflags	@""
	.align	4


	//----- nvinfo : EIATTR_CUDA_API_VERSION
	.align		4
        /*0000*/ 	.byte	0x04, 0x37
        /*0002*/ 	.short	(.L_49 - .L_48)
.L_48:
        /*0004*/ 	.word	0x00000082


	//----- nvinfo : EIATTR_KPARAM_INFO
	.align		4
.L_49:
        /*0008*/ 	.byte	0x04, 0x17
        /*000a*/ 	.short	(.L_51 - .L_50)
.L_50:
        /*000c*/ 	.word	0x00000000
        /*0010*/ 	.short	0x0004
        /*0012*/ 	.short	0x0018
        /*0014*/ 	.byte	0x00, 0xf0, 0x11, 0x00


	//----- nvinfo : EIATTR_KPARAM_INFO
	.align		4
.L_51:
        /*0018*/ 	.byte	0x04, 0x17
        /*001a*/ 	.short	(.L_53 - .L_52)
.L_52:
        /*001c*/ 	.word	0x00000000
        /*0020*/ 	.short	0x0003
        /*0022*/ 	.short	0x0014
        /*0024*/ 	.byte	0x00, 0xf0, 0x11, 0x00


	//----- nvinfo : EIATTR_KPARAM_INFO
	.align		4
.L_53:
        /*0028*/ 	.byte	0x04, 0x17
        /*002a*/ 	.short	(.L_55 - .L_54)
.L_54:
        /*002c*/ 	.word	0x00000000
        /*0030*/ 	.short	0x0002
        /*0032*/ 	.short	0x0010
        /*0034*/ 	.byte	0x00, 0xf0, 0x11, 0x00


	//----- nvinfo : EIATTR_KPARAM_INFO
	.align		4
.L_55:
        /*0038*/ 	.byte	0x04, 0x17
        /*003a*/ 	.short	(.L_57 - .L_56)
.L_56:
        /*003c*/ 	.word	0x00000000
        /*0040*/ 	.short	0x0001
        /*0042*/ 	.short	0x0008
        /*0044*/ 	.byte	0x00, 0xf5, 0x21, 0x00


	//----- nvinfo : EIATTR_KPARAM_INFO
	.align		4
.L_57:
        /*0048*/ 	.byte	0x04, 0x17
        /*004a*/ 	.short	(.L_59 - .L_58)
.L_58:
        /*004c*/ 	.word	0x00000000
        /*0050*/ 	.short	0x0000
        /*0052*/ 	.short	0x0000
        /*0054*/ 	.byte	0x00, 0xf5, 0x21, 0x00


	//----- nvinfo : EIATTR_SPARSE_MMA_MASK
	.align		4
.L_59:
        /*0058*/ 	.byte	0x03, 0x50
        /*005a*/ 	.short	0x0000


	//----- nvinfo : EIATTR_MAXREG_COUNT
	.align		4
        /*005c*/ 	.byte	0x03, 0x1b
        /*005e*/ 	.short	0x00ff


	//----- nvinfo : EIATTR_NUM_BARRIERS
	.align		4
        /*0060*/ 	.byte	0x02, 0x4c
        /*0062*/ 	.byte	0x01
	.zero		1


	//----- nvinfo : EIATTR_MERCURY_ISA_VERSION
	.align		4
        /*0064*/ 	.byte	0x03, 0x5f
        /*0066*/ 	.short	0x0101


	//----- nvinfo : EIATTR_VRC_CTA_INIT_COUNT
	.align		4
        /*0068*/ 	.byte	0x02, 0x4a
	.zero		1
	.zero		1


	//----- nvinfo : EIATTR_EXIT_INSTR_OFFSETS
	.align		4
        /*006c*/ 	.byte	0x04, 0x1c
        /*006e*/ 	.short	(.L_61 - .L_60)


	//   ....[0]....
.L_60:
        /*0070*/ 	.word	0x00000040


	//   ....[1]....
        /*0074*/ 	.word	0x00000aa0


	//   ....[2]....
        /*0078*/ 	.word	0x00000d50


	//----- nvinfo : EIATTR_CRS_STACK_SIZE
	.align		4
.L_61:
        /*007c*/ 	.byte	0x04, 0x1e
        /*007e*/ 	.short	(.L_63 - .L_62)
.L_62:
        /*0080*/ 	.word	0x00000000


	//----- nvinfo : EIATTR_CBANK_PARAM_SIZE
	.align		4
.L_63:
        /*0084*/ 	.byte	0x03, 0x19
        /*0086*/ 	.short	0x001c


	//----- nvinfo : EIATTR_PARAM_CBANK
	.align		4
        /*0088*/ 	.byte	0x04, 0x0a
        /*008a*/ 	.short	(.L_65 - .L_64)
	.align		4
.L_64:
        /*008c*/ 	.word	index@(.nv.constant0._Z32tma_copy_kernel_with_descriptorsPKfPfiii)
        /*0090*/ 	.short	0x0380
        /*0092*/ 	.short	0x001c


	//----- nvinfo : EIATTR_SW_WAR
	.align		4
.L_65:
        /*0094*/ 	.byte	0x04, 0x36
        /*0096*/ 	.short	(.L_67 - .L_66)
.L_66:
        /*0098*/ 	.word	0x00000008
.L_67:


//--------------------- .nv.callgraph             --------------------------
	.section	.nv.callgraph,"",@"SHT_CUDA_CALLGRAPH"
	.align	4
	.sectionentsize	8
	.align		4
        /*0000*/ 	.word	0x00000000
	.align		4
        /*0004*/ 	.word	0xffffffff
	.align		4
        /*0008*/ 	.word	0x00000000
	.align		4
        /*000c*/ 	.word	0xfffffffe
	.align		4
        /*0010*/ 	.word	0x00000000
	.align		4
        /*0014*/ 	.word	0xfffffffd
	.align		4
        /*0018*/ 	.word	0x00000000
	.align		4
        /*001c*/ 	.word	0xfffffffc


//--------------------- .text._Z22vectorized_copy_kernelPKfPfi --------------------------
	.section	.text._Z22vectorized_copy_kernelPKfPfi,"ax",@progbits
	.align	128
        .global         _Z22vectorized_copy_kernelPKfPfi
        .type           _Z22vectorized_copy_kernelPKfPfi,@function
        .size           _Z22vectorized_copy_kernelPKfPfi,(.L_x_18 - _Z22vectorized_copy_kernelPKfPfi)
        .other          _Z22vectorized_copy_kernelPKfPfi,@"STO_CUDA_ENTRY STV_DEFAULT"
_Z22vectorized_copy_kernelPKfPfi:
.text._Z22vectorized_copy_kernelPKfPfi:
[----:B------:R-:W-:Y:S01]  /*0000*/  LDC R1, c[0x0][0x37c] ;  /* 0x0000df00ff017b82 */ /* 0x000fe20000000800 */
[----:B------:R-:W0:Y:S07]  /*0010*/  S2R R3, SR_TID.X ;  /* 0x0000000000037919 */ /* 0x000e2e0000002100 */
[----:B------:R-:W0:Y:S01]  /*0020*/  S2UR UR4, SR_CTAID.X ;  /* 0x00000000000479c3 */ /* 0x000e220000002500 */
[----:B------:R-:W1:Y:S01]  /*0030*/  LDCU UR5, c[0x0][0x390] ;  /* 0x00007200ff0577ac */ /* 0x000e620008000800 */
[----:B------:R-:W2:Y:S06]  /*0040*/  LDCU.64 UR6, c[0x0][0x358] ;  /* 0x00006b00ff0677ac */ /* 0x000eac0008000a00 */
[----:B------:R-:W0:Y:S02]  /*0050*/  LDC R0, c[0x0][0x360] ;  /* 0x0000d800ff007b82 */ /* 0x000e240000000800 */
[----:B0-----:R-:W-:-:S05]  /*0060*/  IMAD R0, R0, UR4, R3 ;  /* 0x0000000400007c24 */ /* 0x001fca000f8e0203 */
[----:B------:R-:W-:-:S04]  /*0070*/  SHF.L.U32 R7, R0, 0x2, RZ ;  /* 0x0000000200077819 */ /* 0x000fc800000006ff */
[----:B------:R-:W-:-:S04]  /*0080*/  IADD3 R0, PT, PT, R7, 0x3, RZ ;  /* 0x0000000307007810 */ /* 0x000fc80007ffe0ff */
[----:B-1----:R-:W-:-:S13]  /*0090*/  ISETP.GE.AND P0, PT, R0, UR5, PT ;  /* 0x0000000500007c0c */ /* 0x002fda000bf06270 */
[----:B--2---:R-:W-:Y:S05]  /*00a0*/  @!P0 BRA `(.L_x_0) ;  /* 0x0000000000b48947 */ /* 0x004fea0003800000 */
[----:B------:R-:W-:-:S13]  /*00b0*/  ISETP.GE.AND P0, PT, R7, UR5, PT ;  /* 0x0000000507007c0c */ /* 0x000fda000bf06270 */
[----:B------:R-:W-:Y:S05]  /*00c0*/  @P0 EXIT ;  /* 0x000000000000094d */ /* 0x000fea0003800000 */
[----:B------:R-:W-:Y:S02]  /*00d0*/  ULOP3.LUT UP0, UR4, UR5, 0x3, URZ, 0xc0, !UPT ;  /* 0x0000000305047892 */ /* 0x000fe4000f80c0ff */
[----:B------:R-:W-:-:S04]  /*00e0*/  IADD3 R0, PT, PT, R7, -UR5, RZ ;  /* 0x8000000507007c10 */ /* 0x000fc8000fffe0ff */
[----:B------:R-:W-:-:S03]  /*00f0*/  ISETP.GT.U32.AND P0, PT, R0, -0x4, PT ;  /* 0xfffffffc0000780c */ /* 0x000fc60003f04070 */
[----:B------:R-:W-:Y:S10]  /*0100*/  BRA.U !UP0, `(.L_x_1) ;  /* 0x0000000108307547 */ /* 0x000ff4000b800000 */
[----:B------:R-:W0:Y:S01]  /*0110*/  LDC.64 R10, c[0x0][0x380] ;  /* 0x0000e000ff0a7b82 */ /* 0x000e220000000a00 */
[----:B------:R-:W-:-:S07]  /*0120*/  UIADD3 UR4, UPT, UPT, -UR4, URZ, URZ ;  /* 0x000000ff04047290 */ /* 0x000fce000fffe1ff */
[----:B------:R-:W1:Y:S05]  /*0130*/  LDC.64 R8, c[0x0][0x388] ;  /* 0x0000e200ff087b82 */ /* 0x000e6a0000000a00 */
.L_x_2:
[----:B0-----:R-:W-:-:S06]  /*0140*/  IMAD.WIDE R4, R7, 0x4, R10 ;  /* 0x0000000407047825 */ /* 0x001fcc00078e020a */
[----:B--2---:R-:W2:Y:S01]  /*0150*/  LDG.E R4, desc[UR6][R4.64] ;  /* 0x0000000604047981 */ /* 0x004ea2000c1e1900 */
[C---:B-1----:R-:W-:Y:S01]  /*0160*/  IMAD.WIDE R2, R7.reuse, 0x4, R8 ;  /* 0x0000000407027825 */ /* 0x042fe200078e0208 */
[----:B------:R-:W-:Y:S01]  /*0170*/  UIADD3 UR4, UPT, UPT, UR4, 0x1, URZ ;  /* 0x0000000104047890 */ /* 0x000fe2000fffe0ff */
[----:B------:R-:W-:-:S03]  /*0180*/  IADD3 R7, PT, PT, R7, 0x1, RZ ;  /* 0x0000000107077810 */ /* 0x000fc60007ffe0ff */
[----:B------:R-:W-:Y:S01]  /*0190*/  UISETP.NE.AND UP0, UPT, UR4, URZ, UPT ;  /* 0x000000ff0400728c */ /* 0x000fe2000bf05270 */
[----:B--2---:R-:W-:-:S05]  /*01a0*/  FMUL R13, R4, 1.0099999904632568359 ;  /* 0x3f8147ae040d7820 */ /* 0x004fca0000400000 */
[----:B------:R2:W-:Y:S03]  /*01b0*/  STG.E desc[UR6][R2.64], R13 ;  /* 0x0000000d02007986 */ /* 0x0005e6000c101906 */
[----:B------:R-:W-:Y:S05]  /*01c0*/  BRA.U UP0, `(.L_x_2) ;  /* 0xfffffffd00dc7547 */ /* 0x000fea000b83ffff */
.L_x_1:
[----:B------:R-:W-:Y:S05]  /*01d0*/  @P0 EXIT ;  /* 0x000000000000094d */ /* 0x000fea0003800000 */
[----:B------:R-:W0:Y:S01]  /*01e0*/  LDC.64 R4, c[0x0][0x380] ;  /* 0x0000e000ff047b82 */ /* 0x000e220000000a00 */
[----:B------:R-:W-:-:S07]  /*01f0*/  IADD3 R0, PT, PT, R7, -UR5, RZ ;  /* 0x8000000507007c10 */ /* 0x000fce000fffe0ff */
[----:B--2---:R-:W1:Y:S01]  /*0200*/  LDC.64 R2, c[0x0][0x388] ;  /* 0x0000e200ff027b82 */ /* 0x004e620000000a00 */
[----:B0-----:R-:W-:-:S04]  /*0210*/  IADD3 R4, P0, PT, R4, 0x8, RZ ;  /* 0x0000000804047810 */ /* 0x001fc80007f1e0ff */
[----:B------:R-:W-:Y:S02]  /*0220*/  IADD3.X R5, PT, PT, RZ, R5, RZ, P0, !PT ;  /* 0x00000005ff057210 */ /* 0x000fe400007fe4ff */
[----:B-1----:R-:W-:-:S04]  /*0230*/  IADD3 R2, P1, PT, R2, 0x8, RZ ;  /* 0x0000000802027810 */ /* 0x002fc80007f3e0ff */
[----:B------:R-:W-:-:S09]  /*0240*/  IADD3.X R3, PT, PT, RZ, R3, RZ, P1, !PT ;  /* 0x00000003ff037210 */ /* 0x000fd20000ffe4ff */
.L_x_3:
[----:B------:R-:W-:-:S05]  /*0250*/  IMAD.WIDE R8, R7, 0x4, R4 ;  /* 0x0000000407087825 */ /* 0x000fca00078e0204 */
[----:B------:R-:W2:Y:S01]  /*0260*/  LDG.E R6, desc[UR6][R8.64+-0x8] ;  /* 0xfffff80608067981 */ /* 0x000ea2000c1e1900 */
[----:B0-----:R-:W-:-:S04]  /*0270*/  IMAD.WIDE R10, R7, 0x4, R2 ;  /* 0x00000004070a7825 */ /* 0x001fc800078e0202 */
[----:B--2---:R-:W-:-:S05]  /*0280*/  FMUL R13, R6, 1.0099999904632568359 ;  /* 0x3f8147ae060d7820 */ /* 0x004fca0000400000 */
[----:B------:R0:W-:Y:S04]  /*0290*/  STG.E desc[UR6][R10.64+-0x8], R13 ;  /* 0xfffff80d0a007986 */ /* 0x0001e8000c101906 */
[----:B------:R-:W2:Y:S02]  /*02a0*/  LDG.E R6, desc[UR6][R8.64+-0x4] ;  /* 0xfffffc0608067981 */ /* 0x000ea4000c1e1900 */
[----:B--2---:R-:W-:-:S05]  /*02b0*/  FMUL R15, R6, 1.0099999904632568359 ;  /* 0x3f8147ae060f7820 */ /* 0x004fca0000400000 */
[----:B------:R0:W-:Y:S04]  /*02c0*/  STG.E desc[UR6][R10.64+-0x4], R15 ;  /* 0xfffffc0f0a007986 */ /* 0x0001e8000c101906 */
[----:B------:R-:W2:Y:S02]  /*02d0*/  LDG.E R6, desc[UR6][R8.64] ;  /* 0x0000000608067981 */ /* 0x000ea4000c1e1900 */
[----:B--2---:R-:W-:-:S05]  /*02e0*/  FMUL R17, R6, 1.0099999904632568359 ;  /* 0x3f8147ae06117820 */ /* 0x004fca0000400000 */
[----:B------:R0:W-:Y:S04]  /*02f0*/  STG.E desc[UR6][R10.64], R17 ;  /* 0x000000110a007986 */ /* 0x0001e8000c101906 */
[----:B------:R-:W2:Y:S01]  /*0300*/  LDG.E R6, desc[UR6][R8.64+0x4] ;  /* 0x0000040608067981 */ /* 0x000ea2000c1e1900 */
[----:B------:R-:W-:Y:S02]  /*0310*/  IADD3 R0, PT, PT, R0, 0x4, RZ ;  /* 0x0000000400007810 */ /* 0x000fe40007ffe0ff */
[----:B------:R-:W-:Y:S02]  /*0320*/  IADD3 R7, PT, PT, R7, 0x4, RZ ;  /* 0x0000000407077810 */ /* 0x000fe40007ffe0ff */
[----:B------:R-:W-:Y:S01]  /*0330*/  ISETP.NE.AND P0, PT, R0, RZ, PT ;  /* 0x000000ff0000720c */ /* 0x000fe20003f05270 */
[----:B--2---:R-:W-:-:S05]  /*0340*/  FMUL R19, R6, 1.0099999904632568359 ;  /* 0x3f8147ae06137820 */ /* 0x004fca0000400000 */
[----:B------:R0:W-:Y:S07]  /*0350*/  STG.E desc[UR6][R10.64+0x4], R19 ;  /* 0x000004130a007986 */ /* 0x0001ee000c101906 */
[----:B------:R-:W-:Y:S05]  /*0360*/  @P0 BRA `(.L_x_3) ;  /* 0xfffffffc00b80947 */ /* 0x000fea000383ffff */
[----:B------:R-:W-:Y:S05]  /*0370*/  EXIT ;  /* 0x000000000000794d */ /* 0x000fea0003800000 */
.L_x_0:
[----:B------:R-:W0:Y:S08]  /*0380*/  LDC.64 R2, c[0x0][0x380] ;  /* 0x0000e000ff027b82 */ /* 0x000e300000000a00 */
[----:B------:R-:W1:Y:S01]  /*0390*/  LDC.64 R4, c[0x0][0x388] ;  /* 0x0000e200ff047b82 */ /* 0x000e620000000a00 */
[----:B0-----:R-:W-:-:S05]  /*03a0*/  IMAD.WIDE R2, R7, 0x4, R2 ;  /* 0x0000000407027825 */ /* 0x001fca00078e0202 */
[----:B------:R-:W2:Y:S01]  /*03b0*/  LDG.E.128 R8, desc[UR6][R2.64] ;  /* 0x0000000602087981 */ /* 0x000ea2000c1e1d00 */
[----:B-1----:R-:W-:-:S04]  /*03c0*/  IMAD.WIDE R4, R7, 0x4, R4 ;  /* 0x0000000407047825 */ /* 0x002fc800078e0204 */
[----:B--2---:R-:W-:Y:S01]  /*03d0*/  FMUL R8, R8, 1.0099999904632568359 ;  /* 0x3f8147ae08087820 */ /* 0x004fe20000400000 */
[----:B------:R-:W-:Y:S01]  /*03e0*/  FMUL R9, R9, 1.0099999904632568359 ;  /* 0x3f8147ae09097820 */ /* 0x000fe20000400000 */
[----:B------:R-:W-:Y:S01]  /*03f0*/  FMUL R10, R10, 1.0099999904632568359 ;  /* 0x3f8147ae0a0a7820 */ /* 0x000fe20000400000 */
[----:B------:R-:W-:-:S05]  /*0400*/  FMUL R11, R11, 1.0099999904632568359 ;  /* 0x3f8147ae0b0b7820 */ /* 0x000fca0000400000 */
[----:B------:R-:W-:Y:S01]  /*0410*/  STG.E.128 desc[UR6][R4.64], R8 ;  /* 0x0000000804007986 */ /* 0x000fe2000c101d06 */
[----:B------:R-:W-:Y:S05]  /*0420*/  EXIT ;  /* 0x000000000000794d */ /* 0x000fea0003800000 */
.L_x_4:
[----:B------:R-:W-:-:S00]  /*0430*/  BRA `(.L_x_4) ;  /* 0xfffffffc00fc7947 */ /* 0x000fc0000383ffff */
[----:B------:R-:W-:-:S00]  /*0440*/  NOP ;  /* 0x0000000000007918 */ /* 0x000fc00000000000 */
        /* <DEDUP_REMOVED lines=11> */
.L_x_18:


//--------------------- .text._Z17naive_copy_kernelPKfPfi --------------------------
	.section	.text._Z17naive_copy_kernelPKfPfi,"ax",@progbits
	.align	128
        .global         _Z17naive_copy_kernelPKfPfi
        .type           _Z17naive_copy_kernelPKfPfi,@function
        .size           _Z17naive_copy_kernelPKfPfi,(.L_x_19 - _Z17naive_copy_kernelPKfPfi)
        .other          _Z17naive_copy_kernelPKfPfi,@"STO_CUDA_ENTRY STV_DEFAULT"
_Z17naive_copy_kernelPKfPfi:
.text._Z17naive_copy_kernelPKfPfi:
[----:B------:R-:W-:Y:S01]  /*0000*/  LDC R1, c[0x0][0x37c] ;  /* 0x0000df00ff017b82 */ /* 0x000fe20000000800 */
[----:B------:R-:W0:Y:S07]  /*0010*/  S2R R0, SR_TID.X ;  /* 0x0000000000007919 */ /* 0x000e2e0000002100 */
[----:B------:R-:W0:Y:S01]  /*0020*/  S2UR UR4, SR_CTAID.X ;  /* 0x00000000000479c3 */ /* 0x000e220000002500 */
[----:B------:R-:W1:Y:S07]  /*0030*/  LDCU UR5, c[0x0][0x390] ;  /* 0x00007200ff0577ac */ /* 0x000e6e0008000800 */
[----:B------:R-:W0:Y:S02]  /*0040*/  LDC R7, c[0x0][0x360] ;  /* 0x0000d800ff077b82 */ /* 0x000e240000000800 */
[----:B0-----:R-:W-:-:S05]  /*0050*/  IMAD R7, R7, UR4, R0 ;  /* 0x0000000407077c24 */ /* 0x001fca000f8e0200 */
[----:B-1----:R-:W-:-:S13]  /*0060*/  ISETP.GE.AND P0, PT, R7, UR5, PT ;  /* 0x0000000507007c0c */ /* 0x002fda000bf06270 */
[----:B------:R-:W-:Y:S05]  /*0070*/  @P0 EXIT ;  /* 0x000000000000094d */ /* 0x000fea0003800000 */
[----:B------:R-:W0:Y:S01]  /*0080*/  LDC.64 R2, c[0x0][0x380] ;  /* 0x0000e000ff027b82 */ /* 0x000e220000000a00 */
[----:B------:R-:W1:Y:S07]  /*0090*/  LDCU.64 UR4, c[0x0][0x358] ;  /* 0x00006b00ff0477ac */ /* 0x000e6e0008000a00 */
[----:B------:R-:W2:Y:S01]  /*00a0*/  LDC.64 R4, c[0x0][0x388] ;  /* 0x0000e200ff047b82 */ /* 0x000ea20000000a00 */
[----:B0-----:R-:W-:-:S06]  /*00b0*/  IMAD.WIDE R2, R7, 0x4, R2 ;  /* 0x0000000407027825 */ /* 0x001fcc00078e0202 */
[----:B-1----:R-:W3:Y:S01]  /*00c0*/  LDG.E R2, desc[UR4][R2.64] ;  /* 0x0000000402027981 */ /* 0x002ee2000c1e1900 */
[----:B--2---:R-:W-:-:S04]  /*00d0*/  IMAD.WIDE R4, R7, 0x4, R4 ;  /* 0x0000000407047825 */ /* 0x004fc800078e0204 */
[----:B---3--:R-:W-:-:S05]  /*00e0*/  FMUL R7, R2, 1.0099999904632568359 ;  /* 0x3f8147ae02077820 */ /* 0x008fca0000400000 */
[----:B------:R-:W-:Y:S01]  /*00f0*/  STG.E desc[UR4][R4.64], R7 ;  /* 0x0000000704007986 */ /* 0x000fe2000c101904 */
[----:B------:R-:W-:Y:S05]  /*0100*/  EXIT ;  /* 0x000000000000794d */ /* 0x000fea0003800000 */
.L_x_5:
        /* <DEDUP_REMOVED lines=15> */
.L_x_19:


//--------------------- .text._Z32tma_copy_kernel_with_descriptorsPKfPfiii --------------------------
	.section	.text._Z32tma_copy_kernel_with_descriptorsPKfPfiii,"ax",@progbits
	.align	128
        .global         _Z32tma_copy_kernel_with_descriptorsPKfPfiii
        .type           _Z32tma_copy_kernel_with_descriptorsPKfPfiii,@function
        .size           _Z32tma_copy_kernel_with_descriptorsPKfPfiii,(.L_x_20 - _Z32tma_copy_kernel_with_descriptorsPKfPfiii)
        .other          _Z32tma_copy_kernel_with_descriptorsPKfPfiii,@"STO_CUDA_ENTRY STV_DEFAULT"
_Z32tma_copy_kernel_with_descriptorsPKfPfiii:
.text._Z32tma_copy_kernel_with_descriptorsPKfPfiii:
[----:B------:R-:W-:Y:S08]  /*0000*/  LDC R1, c[0x0][0x37c] ;  /* 0x0000df00ff017b82 */ /* 0x000ff00000000800 */
[----:B------:R-:W0:Y:S08]  /*0010*/  S2UR UR4, SR_CTAID.X ;  /* 0x00000000000479c3 */ /* 0x000e300000002500 */
[----:B------:R-:W0:Y:S02]  /*0020*/  LDC.64 R2, c[0x0][0x390] ;  /* 0x0000e400ff027b82 */ /* 0x000e240000000a00 */
[----:B0-----:R-:W-:-:S13]  /*0030*/  ISETP.LE.AND P0, PT, R3, UR4, PT ;  /* 0x0000000403007c0c */ /* 0x001fda000bf03270 */
[----:B------:R-:W-:Y:S05]  /*0040*/  @P0 EXIT ;  /* 0x000000000000094d */ /* 0x000fea0003800000 */
[----:B------:R-:W0:Y:S01]  /*0050*/  S2R R3, SR_TID.X ;  /* 0x0000000000037919 */ /* 0x000e220000002100 */
[----:B------:R-:W-:Y:S01]  /*0060*/  IMAD R0, R2, R2, RZ ;  /* 0x0000000202007224 */ /* 0x000fe200078e02ff */
[----:B------:R-:W1:Y:S01]  /*0070*/  LDCU.64 UR10, c[0x0][0x358] ;  /* 0x00006b00ff0a77ac */ /* 0x000e620008000a00 */
[----:B------:R-:W-:Y:S01]  /*0080*/  BSSY.RECONVERGENT B0, `(.L_x_6) ;  /* 0x0000030000007945 */ /* 0x000fe20003800200 */
[----:B------:R-:W2:Y:S01]  /*0090*/  S2R R6, SR_CgaCtaId ;  /* 0x0000000000067919 */ /* 0x000ea20000008800 */
[----:B------:R-:W3:Y:S01]  /*00a0*/  LDCU UR5, c[0x0][0x398] ;  /* 0x00007300ff0577ac */ /* 0x000ee20008000800 */
[----:B0-----:R-:W-:-:S13]  /*00b0*/  ISETP.GE.U32.AND P0, PT, R3, R0, PT ;  /* 0x000000000300720c */ /* 0x001fda0003f06070 */
[----:B-123--:R-:W-:Y:S05]  /*00c0*/  @P0 BRA `(.L_x_7) ;  /* 0x0000000000ac0947 */ /* 0x00efea0003800000 */
[-C--:B------:R-:W-:Y:S01]  /*00d0*/  IABS R7, R2.reuse ;  /* 0x0000000200077213 */ /* 0x080fe20000000000 */
[----:B------:R-:W0:Y:S01]  /*00e0*/  S2R R14, SR_CgaCtaId ;  /* 0x00000000000e7919 */ /* 0x000e220000008800 */
[----:B------:R-:W1:Y:S01]  /*00f0*/  LDC R8, c[0x0][0x360] ;  /* 0x0000d800ff087b82 */ /* 0x000e620000000800 */
[----:B------:R-:W-:Y:S01]  /*0100*/  MOV R11, 0x400 ;  /* 0x00000400000b7802 */ /* 0x000fe20000000f00 */
[----:B------:R-:W2:Y:S01]  /*0110*/  I2F.RP R10, R7 ;  /* 0x00000007000a7306 */ /* 0x000ea20000209400 */
[----:B------:R-:W-:Y:S02]  /*0120*/  ISETP.NE.AND P0, PT, R2, RZ, PT ;  /* 0x000000ff0200720c */ /* 0x000fe40003f05270 */
[----:B------:R-:W-:-:S03]  /*0130*/  LOP3.LUT R2, RZ, R2, RZ, 0x33, !PT ;  /* 0x00000002ff027212 */ /* 0x000fc600078e33ff */
[----:B------:R-:W3:Y:S08]  /*0140*/  LDC R9, c[0x0][0x390] ;  /* 0x0000e400ff097b82 */ /* 0x000ef00000000800 */
[----:B------:R-:W4:Y:S01]  /*0150*/  LDC.64 R4, c[0x0][0x380] ;  /* 0x0000e000ff047b82 */ /* 0x000f220000000a00 */
[----:B--2---:R-:W2:Y:S02]  /*0160*/  MUFU.RCP R10, R10 ;  /* 0x0000000a000a7308 */ /* 0x004ea40000001000 */
[----:B--2---:R-:W-:Y:S01]  /*0170*/  VIADD R12, R10, 0xffffffe ;  /* 0x0ffffffe0a0c7836 */ /* 0x004fe20000000000 */
[----:B0-----:R-:W-:-:S02]  /*0180*/  LEA R10, R14, R11, 0x18 ;  /* 0x0000000b0e0a7211 */ /* 0x001fc400078ec0ff */
[----:B------:R-:W-:-:S03]  /*0190*/  MOV R11, R3 ;  /* 0x00000003000b7202 */ /* 0x000fc60000000f00 */
[----:B------:R0:W2:Y:S02]  /*01a0*/  F2I.FTZ.U32.TRUNC.NTZ R13, R12 ;  /* 0x0000000c000d7305 */ /* 0x0000a4000021f000 */
[----:B0-----:R-:W-:Y:S02]  /*01b0*/  IMAD.MOV.U32 R12, RZ, RZ, RZ ;  /* 0x000000ffff0c7224 */ /* 0x001fe400078e00ff */
[----:B--2---:R-:W-:-:S04]  /*01c0*/  IMAD.MOV R16, RZ, RZ, -R13 ;  /* 0x000000ffff107224 */ /* 0x004fc800078e0a0d */
[----:B------:R-:W-:-:S04]  /*01d0*/  IMAD R15, R16, R7, RZ ;  /* 0x00000007100f7224 */ /* 0x000fc800078e02ff */
[----:B-1-3--:R-:W-:-:S07]  /*01e0*/  IMAD.HI.U32 R12, R13, R15, R12 ;  /* 0x0000000f0d0c7227 */ /* 0x00afce00078e000c */
.L_x_8:
[----:B------:R-:W-:Y:S02]  /*01f0*/  IABS R15, R11 ;  /* 0x0000000b000f7213 */ /* 0x000fe40000000000 */
[----:B------:R-:W-:-:S03]  /*0200*/  IABS R17, R9 ;  /* 0x0000000900117213 */ /* 0x000fc60000000000 */
[----:B0-----:R-:W-:-:S04]  /*0210*/  IMAD.HI.U32 R13, R12, R15, RZ ;  /* 0x0000000f0c0d7227 */ /* 0x001fc800078e00ff */
[----:B------:R-:W-:-:S04]  /*0220*/  IMAD.MOV R14, RZ, RZ, -R13 ;  /* 0x000000ffff0e7224 */ /* 0x000fc800078e0a0d */
[----:B------:R-:W-:-:S05]  /*0230*/  IMAD R14, R17, R14, R15 ;  /* 0x0000000e110e7224 */ /* 0x000fca00078e020f */
[----:B------:R-:W-:-:S13]  /*0240*/  ISETP.GT.U32.AND P2, PT, R7, R14, PT ;  /* 0x0000000e0700720c */ /* 0x000fda0003f44070 */
[----:B------:R-:W-:Y:S01]  /*0250*/  @!P2 IMAD.IADD R14, R14, 0x1, -R17 ;  /* 0x000000010e0ea824 */ /* 0x000fe200078e0a11 */
[----:B------:R-:W-:-:S04]  /*0260*/  @!P2 IADD3 R13, PT, PT, R13, 0x1, RZ ;  /* 0x000000010d0da810 */ /* 0x000fc80007ffe0ff */
[----:B------:R-:W-:Y:S02]  /*0270*/  ISETP.GE.U32.AND P1, PT, R14, R7, PT ;  /* 0x000000070e00720c */ /* 0x000fe40003f26070 */
[----:B------:R-:W-:-:S04]  /*0280*/  LOP3.LUT R14, R11, R9, RZ, 0x3c, !PT ;  /* 0x000000090b0e7212 */ /* 0x000fc800078e3cff */
[----:B------:R-:W-:-:S07]  /*0290*/  ISETP.GE.AND P3, PT, R14, RZ, PT ;  /* 0x000000ff0e00720c */ /* 0x000fce0003f66270 */
[----:B------:R-:W-:-:S06]  /*02a0*/  @P1 VIADD R13, R13, 0x1 ;  /* 0x000000010d0d1836 */ /* 0x000fcc0000000000 */
[----:B------:R-:W-:-:S05]  /*02b0*/  @!P3 IMAD.MOV R13, RZ, RZ, -R13 ;  /* 0x000000ffff0db224 */ /* 0x000fca00078e0a0d */
[----:B------:R-:W-:-:S04]  /*02c0*/  SEL R14, R2, R13, !P0 ;  /* 0x0000000d020e7207 */ /* 0x000fc80004000000 */
[----:B------:R-:W-:Y:S01]  /*02d0*/  IADD3 R16, PT, PT, -R14, RZ, RZ ;  /* 0x000000ff0e107210 */ /* 0x000fe20007ffe1ff */
[----:B------:R-:W-:-:S04]  /*02e0*/  IMAD R14, R9, UR4, R14 ;  /* 0x00000004090e7c24 */ /* 0x000fc8000f8e020e */
[----:B------:R-:W-:-:S04]  /*02f0*/  IMAD R13, R9, R16, R11 ;  /* 0x00000010090d7224 */ /* 0x000fc800078e020b */
[----:B------:R-:W-:-:S04]  /*0300*/  IMAD R13, R14, UR5, R13 ;  /* 0x000000050e0d7c24 */ /* 0x000fc8000f8e020d */
[----:B----4-:R-:W-:-:S06]  /*0310*/  IMAD.WIDE R14, R13, 0x4, R4 ;  /* 0x000000040d0e7825 */ /* 0x010fcc00078e0204 */
[----:B------:R-:W2:Y:S01]  /*0320*/  LDG.E.CONSTANT R14, desc[UR10][R14.64] ;  /* 0x0000000a0e0e7981 */ /* 0x000ea2000c1e9900 */
[----:B------:R-:W-:Y:S02]  /*0330*/  IMAD R13, R11, 0x4, R10 ;  /* 0x000000040b0d7824 */ /* 0x000fe400078e020a */
[----:B------:R-:W-:-:S05]  /*0340*/  IMAD.IADD R11, R8, 0x1, R11 ;  /* 0x00000001080b7824 */ /* 0x000fca00078e020b */
[----:B------:R-:W-:Y:S01]  /*0350*/  ISETP.GE.AND P1, PT, R11, R0, PT ;  /* 0x000000000b00720c */ /* 0x000fe20003f26270 */
[----:B--2---:R0:W-:-:S12]  /*0360*/  STS [R13], R14 ;  /* 0x0000000e0d007388 */ /* 0x0041d80000000800 */
[----:B------:R-:W-:Y:S05]  /*0370*/  @!P1 BRA `(.L_x_8) ;  /* 0xfffffffc009c9947 */ /* 0x000fea000383ffff */
.L_x_7:
[----:B------:R-:W-:Y:S05]  /*0380*/  BSYNC.RECONVERGENT B0 ;  /* 0x0000000000007941 */ /* 0x000fea0003800200 */
.L_x_6:
[----:B------:R-:W1:Y:S01]  /*0390*/  LDCU UR7, c[0x0][0x370] ;  /* 0x00006e00ff0777ac */ /* 0x000e620008000800 */
[----:B------:R-:W-:Y:S01]  /*03a0*/  BAR.SYNC.DEFER_BLOCKING 0x0 ;  /* 0x0000000000007b1d */ /* 0x000fe20000010000 */
[----:B------:R-:W-:-:S04]  /*03b0*/  MOV R7, 0x400 ;  /* 0x0000040000077802 */ /* 0x000fc80000000f00 */
[----:B------:R-:W-:Y:S01]  /*03c0*/  LEA R7, R6, R7, 0x18 ;  /* 0x0000000706077211 */ /* 0x000fe200078ec0ff */
[----:B------:R-:W2:Y:S03]  /*03d0*/  LDCU UR6, c[0x0][0x394] ;  /* 0x00007280ff0677ac */ /* 0x000ea60008000800 */
[----:B------:R-:W-:Y:S01]  /*03e0*/  MOV R2, R7 ;  /* 0x0000000700027202 */ /* 0x000fe20000000f00 */
[----:B-1----:R-:W-:-:S04]  /*03f0*/  UIADD3 UR5, UPT, UPT, UR4, UR7, URZ ;  /* 0x0000000704057290 */ /* 0x002fc8000fffe0ff */
[----:B--2---:R-:W-:-:S09]  /*0400*/  UISETP.GE.AND UP0, UPT, UR5, UR6, UPT ;  /* 0x000000060500728c */ /* 0x004fd2000bf06270 */
[----:B------:R-:W-:Y:S05]  /*0410*/  BRA.U UP0, `(.L_x_9) ;  /* 0x00000005009c7547 */ /* 0x000fea000b800000 */
[----:B------:R-:W-:Y:S01]  /*0420*/  IMAD R6, R0, 0x4, R7 ;  /* 0x0000000400067824 */ /* 0x000fe200078e0207 */
[----:B------:R-:W1:Y:S01]  /*0430*/  LDCU UR8, c[0x0][0x360] ;  /* 0x00006c00ff0877ac */ /* 0x000e620008000800 */
[----:B------:R-:W-:Y:S01]  /*0440*/  IMAD.MOV.U32 R16, RZ, RZ, RZ ;  /* 0x000000ffff107224 */ /* 0x000fe200078e00ff */
[----:B------:R-:W-:-:S06]  /*0450*/  UMOV UR6, UR4 ;  /* 0x0000000400067c82 */ /* 0x000fcc0008000000 */
.L_x_15:
[----:B------:R-:W-:Y:S01]  /*0460*/  ISETP.GE.U32.AND P1, PT, R3, R0, PT ;  /* 0x000000000300720c */ /* 0x000fe20003f26070 */
[----:B------:R-:W2:Y:S01]  /*0470*/  LDCU UR12, c[0x0][0x398] ;  /* 0x00007300ff0c77ac */ /* 0x000ea20008000800 */
[----:B------:R-:W-:Y:S01]  /*0480*/  ISETP.NE.AND P0, PT, R16, 0x1, PT ;  /* 0x000000011000780c */ /* 0x000fe20003f05270 */
[----:B------:R-:W-:Y:S01]  /*0490*/  BSSY.RECONVERGENT B0, `(.L_x_10) ;  /* 0x0000058000007945 */ /* 0x000fe20003800200 */
[----:B------:R-:W3:Y:S02]  /*04a0*/  LDCU UR9, c[0x0][0x398] ;  /* 0x00007300ff0977ac */ /* 0x000ee40008000800 */
[----:B------:R-:W-:Y:S01]  /*04b0*/  SEL R2, R7, R6, !P0 ;  /* 0x0000000607027207 */ /* 0x000fe20004000000 */
[----:B------:R-:W-:-:S06]  /*04c0*/  UMOV UR4, UR5 ;  /* 0x0000000500047c82 */ /* 0x000fcc0008000000 */
[----:B----4-:R-:W-:Y:S05]  /*04d0*/  @P1 BRA `(.L_x_11) ;  /* 0x00000004004c1947 */ /* 0x010fea0003800000 */
[----:B------:R-:W4:Y:S01]  /*04e0*/  LDC R8, c[0x0][0x390] ;  /* 0x0000e400ff087b82 */ /* 0x000f220000000800 */
[----:B------:R-:W-:Y:S01]  /*04f0*/  IMAD.MOV.U32 R12, RZ, RZ, RZ ;  /* 0x000000ffff0c7224 */ /* 0x000fe200078e00ff */
[----:B------:R-:W-:Y:S06]  /*0500*/  BSSY.RECONVERGENT B1, `(.L_x_12) ;  /* 0x0000027000017945 */ /* 0x000fec0003800200 */
[----:B------:R-:W1:Y:S08]  /*0510*/  LDC R9, c[0x0][0x390] ;  /* 0x0000e400ff097b82 */ /* 0x000e700000000800 */
[----:B------:R-:W1:Y:S01]  /*0520*/  LDC.64 R4, c[0x0][0x380] ;  /* 0x0000e000ff047b82 */ /* 0x000e620000000a00 */
[----:B----4-:R-:W-:-:S02]  /*0530*/  IABS R10, R8 ;  /* 0x00000008000a7213 */ /* 0x010fc40000000000 */
[----:B------:R-:W-:Y:S02]  /*0540*/  ISETP.NE.AND P0, PT, R8, RZ, PT ;  /* 0x000000ff0800720c */ /* 0x000fe40003f05270 */
[----:B0-----:R-:W0:Y:S08]  /*0550*/  I2F.RP R14, R10 ;  /* 0x0000000a000e7306 */ /* 0x001e300000209400 */
[----:B0-----:R-:W0:Y:S02]  /*0560*/  MUFU.RCP R14, R14 ;  /* 0x0000000e000e7308 */ /* 0x001e240000001000 */
[----:B0-----:R-:W-:-:S06]  /*0570*/  IADD3 R15, PT, PT, R14, 0xffffffe, RZ ;  /* 0x0ffffffe0e0f7810 */ /* 0x001fcc0007ffe0ff */
[----:B------:R-:W0:Y:S02]  /*0580*/  F2I.FTZ.U32.TRUNC.NTZ R13, R15 ;  /* 0x0000000f000d7305 */ /* 0x000e24000021f000 */
[----:B0-----:R-:W-:-:S04]  /*0590*/  IMAD.MOV R11, RZ, RZ, -R13 ;  /* 0x000000ffff0b7224 */ /* 0x001fc800078e0a0d */
[----:B------:R-:W-:-:S04]  /*05a0*/  IMAD R11, R11, R10, RZ ;  /* 0x0000000a0b0b7224 */ /* 0x000fc800078e02ff */
[----:B------:R-:W-:Y:S01]  /*05b0*/  IMAD.HI.U32 R11, R13, R11, R12 ;  /* 0x0000000b0d0b7227 */ /* 0x000fe200078e000c */
[----:B------:R-:W-:Y:S02]  /*05c0*/  MOV R12, R3 ;  /* 0x00000003000c7202 */ /* 0x000fe40000000f00 */
[----:B-1----:R-:W-:-:S07]  /*05d0*/  LOP3.LUT R13, RZ, R8, RZ, 0x33, !PT ;  /* 0x00000008ff0d7212 */ /* 0x002fce00078e33ff */
.L_x_13:
        /* <DEDUP_REMOVED lines=17> */
[----:B---3--:R-:W-:-:S04]  /*06f0*/  IMAD R15, R15, UR9, R14 ;  /* 0x000000090f0f7c24 */ /* 0x008fc8000f8e020e */
[----:B------:R-:W-:-:S06]  /*0700*/  IMAD.WIDE R14, R15, 0x4, R4 ;  /* 0x000000040f0e7825 */ /* 0x000fcc00078e0204 */
[----:B------:R-:W3:Y:S01]  /*0710*/  LDG.E.CONSTANT R14, desc[UR10][R14.64] ;  /* 0x0000000a0e0e7981 */ /* 0x000ee2000c1e9900 */
[C---:B------:R-:W-:Y:S02]  /*0720*/  IMAD R17, R12.reuse, 0x4, R2 ;  /* 0x000000040c117824 */ /* 0x040fe400078e0202 */
[----:B------:R-:W-:-:S05]  /*0730*/  VIADD R12, R12, UR8 ;  /* 0x000000080c0c7c36 */ /* 0x000fca0008000000 */
[----:B------:R-:W-:Y:S01]  /*0740*/  ISETP.GE.AND P1, PT, R12, R0, PT ;  /* 0x000000000c00720c */ /* 0x000fe20003f26270 */
[----:B---3--:R0:W-:-:S12]  /*0750*/  STS [R17], R14 ;  /* 0x0000000e11007388 */ /* 0x0081d80000000800 */
[----:B------:R-:W-:Y:S05]  /*0760*/  @!P1 BRA `(.L_x_13) ;  /* 0xfffffffc009c9947 */ /* 0x000fea000383ffff */
[----:B--2---:R-:W-:Y:S05]  /*0770*/  BSYNC.RECONVERGENT B1 ;  /* 0x0000000000017941 */ /* 0x004fea0003800200 */
.L_x_12:
[----:B------:R-:W1:Y:S01]  /*0780*/  I2F.RP R11, R8 ;  /* 0x00000008000b7306 */ /* 0x000e620000209400 */
[----:B------:R-:W2:Y:S01]  /*0790*/  LDC R10, c[0x0][0x390] ;  /* 0x0000e400ff0a7b82 */ /* 0x000ea20000000800 */
[----:B------:R-:W-:Y:S02]  /*07a0*/  ISETP.NE.AND P1, PT, R16, RZ, PT ;  /* 0x000000ff1000720c */ /* 0x000fe40003f25270 */
[----:B------:R-:W-:Y:S02]  /*07b0*/  ISETP.NE.AND P0, PT, R9, RZ, PT ;  /* 0x000000ff0900720c */ /* 0x000fe40003f05270 */
[----:B------:R-:W-:Y:S02]  /*07c0*/  LOP3.LUT R9, RZ, R9, RZ, 0x33, !PT ;  /* 0x00000009ff097212 */ /* 0x000fe400078e33ff */
[----:B0-----:R-:W-:Y:S01]  /*07d0*/  SEL R14, R7, R6, !P1 ;  /* 0x00000006070e7207 */ /* 0x001fe20004800000 */
[----:B------:R-:W0:Y:S01]  /*07e0*/  LDC.64 R4, c[0x0][0x388] ;  /* 0x0000e200ff047b82 */ /* 0x000e220000000a00 */
[----:B-1----:R-:W1:Y:S02]  /*07f0*/  MUFU.RCP R11, R11 ;  /* 0x0000000b000b7308 */ /* 0x002e640000001000 */
[----:B-1----:R-:W-:-:S06]  /*0800*/  IADD3 R12, PT, PT, R11, 0xffffffe, RZ ;  /* 0x0ffffffe0b0c7810 */ /* 0x002fcc0007ffe0ff */
[----:B------:R1:W3:Y:S02]  /*0810*/  F2I.FTZ.U32.TRUNC.NTZ R13, R12 ;  /* 0x0000000c000d7305 */ /* 0x0002e4000021f000 */
[----:B-1----:R-:W-:Y:S02]  /*0820*/  IMAD.MOV.U32 R12, RZ, RZ, RZ ;  /* 0x000000ffff0c7224 */ /* 0x002fe400078e00ff */
[----:B---3--:R-:W-:-:S04]  /*0830*/  IMAD.MOV R15, RZ, RZ, -R13 ;  /* 0x000000ffff0f7224 */ /* 0x008fc800078e0a0d */
[----:B------:R-:W-:-:S04]  /*0840*/  IMAD R15, R15, R8, RZ ;  /* 0x000000080f0f7224 */ /* 0x000fc800078e02ff */
[----:B------:R-:W-:Y:S01]  /*0850*/  IMAD.HI.U32 R11, R13, R15, R12 ;  /* 0x0000000f0d0b7227 */ /* 0x000fe200078e000c */
[----:B0-2---:R-:W-:-:S07]  /*0860*/  MOV R15, R3 ;  /* 0x00000003000f7202 */ /* 0x005fce0000000f00 */
.L_x_14:
[----:B------:R-:W-:Y:S01]  /*0870*/  IABS R18, R15 ;  /* 0x0000000f00127213 */ /* 0x000fe20000000000 */
[----:B----4-:R-:W-:Y:S01]  /*0880*/  IMAD R17, R15, 0x4, R14 ;  /* 0x000000040f117824 */ /* 0x010fe200078e020e */
[----:B------:R-:W-:-:S03]  /*0890*/  IABS R20, R10 ;  /* 0x0000000a00147213 */ /* 0x000fc60000000000 */
[----:B------:R-:W-:Y:S02]  /*08a0*/  IMAD.HI.U32 R12, R11, R18, RZ ;  /* 0x000000120b0c7227 */ /* 0x000fe400078e00ff */
[----:B------:R-:W0:Y:S02]  /*08b0*/  LDS R17, [R17] ;  /* 0x0000000011117984 */ /* 0x000e240000000800 */
[----:B------:R-:W-:-:S04]  /*08c0*/  IMAD.MOV R13, RZ, RZ, -R12 ;  /* 0x000000ffff0d7224 */ /* 0x000fc800078e0a0c */
[----:B------:R-:W-:-:S05]  /*08d0*/  IMAD R13, R20, R13, R18 ;  /* 0x0000000d140d7224 */ /* 0x000fca00078e0212 */
[----:B------:R-:W-:-:S13]  /*08e0*/  ISETP.GT.U32.AND P2, PT, R8, R13, PT ;  /* 0x0000000d0800720c */ /* 0x000fda0003f44070 */
[----:B------:R-:W-:Y:S01]  /*08f0*/  @!P2 IADD3 R13, PT, PT, R13, -R20, RZ ;  /* 0x800000140d0da210 */ /* 0x000fe20007ffe0ff */
[----:B------:R-:W-:-:S03]  /*0900*/  @!P2 VIADD R12, R12, 0x1 ;  /* 0x000000010c0ca836 */ /* 0x000fc60000000000 */
[----:B------:R-:W-:Y:S02]  /*0910*/  ISETP.GE.U32.AND P1, PT, R13, R8, PT ;  /* 0x000000080d00720c */ /* 0x000fe40003f26070 */
[----:B------:R-:W-:-:S04]  /*0920*/  LOP3.LUT R13, R15, R10, RZ, 0x3c, !PT ;  /* 0x0000000a0f0d7212 */ /* 0x000fc800078e3cff */
[----:B------:R-:W-:Y:S01]  /*0930*/  ISETP.GE.AND P3, PT, R13, RZ, PT ;  /* 0x000000ff0d00720c */ /* 0x000fe20003f66270 */
[----:B0-----:R-:W-:-:S06]  /*0940*/  FMUL R17, R17, 1.0099999904632568359 ;  /* 0x3f8147ae11117820 */ /* 0x001fcc0000400000 */
[----:B------:R-:W-:-:S06]  /*0950*/  @P1 VIADD R12, R12, 0x1 ;  /* 0x000000010c0c1836 */ /* 0x000fcc0000000000 */
[----:B------:R-:W-:-:S04]  /*0960*/  @!P3 IADD3 R12, PT, PT, -R12, RZ, RZ ;  /* 0x000000ff0c0cb210 */ /* 0x000fc80007ffe1ff */
[----:B------:R-:W-:-:S05]  /*0970*/  SEL R13, R9, R12, !P0 ;  /* 0x0000000c090d7207 */ /* 0x000fca0004000000 */
[--C-:B------:R-:W-:Y:S02]  /*0980*/  IMAD.MOV R12, RZ, RZ, -R13.reuse ;  /* 0x000000ffff0c7224 */ /* 0x100fe400078e0a0d */
[C---:B------:R-:W-:Y:S02]  /*0990*/  IMAD R13, R10.reuse, UR6, R13 ;  /* 0x000000060a0d7c24 */ /* 0x040fe4000f8e020d */
[----:B------:R-:W-:Y:S02]  /*09a0*/  IMAD R12, R10, R12, R15 ;  /* 0x0000000c0a0c7224 */ /* 0x000fe400078e020f */
[----:B------:R-:W-:Y:S02]  /*09b0*/  VIADD R15, R15, UR8 ;  /* 0x000000080f0f7c36 */ /* 0x000fe40008000000 */
[----:B------:R-:W-:-:S03]  /*09c0*/  IMAD R13, R13, UR12, R12 ;  /* 0x0000000c0d0d7c24 */ /* 0x000fc6000f8e020c */
[----:B------:R-:W-:Y:S01]  /*09d0*/  ISETP.GE.AND P1, PT, R15, R0, PT ;  /* 0x000000000f00720c */ /* 0x000fe20003f26270 */
[----:B------:R-:W-:-:S05]  /*09e0*/  IMAD.WIDE R12, R13, 0x4, R4 ;  /* 0x000000040d0c7825 */ /* 0x000fca00078e0204 */
[----:B------:R4:W-:Y:S07]  /*09f0*/  STG.E desc[UR10][R12.64], R17 ;  /* 0x000000110c007986 */ /* 0x0009ee000c10190a */
[----:B------:R-:W-:Y:S05]  /*0a00*/  @!P1 BRA `(.L_x_14) ;  /* 0xfffffffc00989947 */ /* 0x000fea000383ffff */
.L_x_11:
[----:B-123--:R-:W-:Y:S05]  /*0a10*/  BSYNC.RECONVERGENT B0 ;  /* 0x0000000000007941 */ /* 0x00efea0003800200 */
.L_x_10:
[----:B------:R-:W1:Y:S01]  /*0a20*/  LDCU UR6, c[0x0][0x394] ;  /* 0x00007280ff0677ac */ /* 0x000e620008000800 */
[----:B------:R-:W-:Y:S01]  /*0a30*/  LOP3.LUT R16, R16, 0x1, RZ, 0x3c, !PT ;  /* 0x0000000110107812 */ /* 0x000fe200078e3cff */
[----:B------:R-:W-:-:S04]  /*0a40*/  UIADD3 UR5, UPT, UPT, UR4, UR7, URZ ;  /* 0x0000000704057290 */ /* 0x000fc8000fffe0ff */
[----:B-1----:R-:W-:-:S03]  /*0a50*/  UISETP.GE.AND UP0, UPT, UR5, UR6, UPT ;  /* 0x000000060500728c */ /* 0x002fc6000bf06270 */
[----:B------:R-:W-:Y:S01]  /*0a60*/  UMOV UR6, UR4 ;  /* 0x0000000400067c82 */ /* 0x000fe20008000000 */
[----:B------:R-:W-:Y:S06]  /*0a70*/  BAR.SYNC.DEFER_BLOCKING 0x0 ;  /* 0x0000000000007b1d */ /* 0x000fec0000010000 */
[----:B------:R-:W-:Y:S05]  /*0a80*/  BRA.U !UP0, `(.L_x_15) ;  /* 0xfffffff908747547 */ /* 0x000fea000b83ffff */
.L_x_9:
[----:B------:R-:W-:-:S13]  /*0a90*/  ISETP.GE.U32.AND P0, PT, R3, R0, PT ;  /* 0x000000000300720c */ /* 0x000fda0003f06070 */
[----:B------:R-:W-:Y:S05]  /*0aa0*/  @P0 EXIT ;  /* 0x000000000000094d */ /* 0x000fea0003800000 */
[----:B------:R-:W1:Y:S01]  /*0ab0*/  LDC R7, c[0x0][0x390] ;  /* 0x0000e400ff077b82 */ /* 0x000e620000000800 */
[----:B------:R-:W2:Y:S01]  /*0ac0*/  LDCU UR5, c[0x0][0x360] ;  /* 0x00006c00ff0577ac */ /* 0x000ea20008000800 */
[----:B------:R-:W3:Y:S06]  /*0ad0*/  LDCU UR6, c[0x0][0x398] ;  /* 0x00007300ff0677ac */ /* 0x000eec0008000800 */
[----:B------:R-:W2:Y:S08]  /*0ae0*/  LDC R8, c[0x0][0x390] ;  /* 0x0000e400ff087b82 */ /* 0x000eb00000000800 */
[----:B------:R-:W2:Y:S01]  /*0af0*/  LDC.64 R4, c[0x0][0x388] ;  /* 0x0000e200ff047b82 */ /* 0x000ea20000000a00 */
[----:B-1----:R-:W-:-:S02]  /*0b00*/  IABS R6, R7 ;  /* 0x0000000700067213 */ /* 0x002fc40000000000 */
[----:B------:R-:W-:Y:S02]  /*0b10*/  ISETP.NE.AND P0, PT, R7, RZ, PT ;  /* 0x000000ff0700720c */ /* 0x000fe40003f05270 */
[----:B------:R-:W1:Y:S01]  /*0b20*/  I2F.RP R9, R6 ;  /* 0x0000000600097306 */ /* 0x000e620000209400 */
[----:B0-----:R-:W-:-:S07]  /*0b30*/  LOP3.LUT R14, RZ, R7, RZ, 0x33, !PT ;  /* 0x00000007ff0e7212 */ /* 0x001fce00078e33ff */
[----:B-1----:R-:W0:Y:S02]  /*0b40*/  MUFU.RCP R9, R9 ;  /* 0x0000000900097308 */ /* 0x002e240000001000 */
[----:B0-----:R-:W-:-:S06]  /*0b50*/  IADD3 R10, PT, PT, R9, 0xffffffe, RZ ;  /* 0x0ffffffe090a7810 */ /* 0x001fcc0007ffe0ff */
[----:B------:R0:W4:Y:S02]  /*0b60*/  F2I.FTZ.U32.TRUNC.NTZ R11, R10 ;  /* 0x0000000a000b7305 */ /* 0x000124000021f000 */
[----:B0-----:R-:W-:Y:S02]  /*0b70*/  IMAD.MOV.U32 R10, RZ, RZ, RZ ;  /* 0x000000ffff0a7224 */ /* 0x001fe400078e00ff */
[----:B----4-:R-:W-:-:S04]  /*0b80*/  IMAD.MOV R13, RZ, RZ, -R11 ;  /* 0x000000ffff0d7224 */ /* 0x010fc800078e0a0b */
[----:B------:R-:W-:-:S04]  /*0b90*/  IMAD R13, R13, R6, RZ ;  /* 0x000000060d0d7224 */ /* 0x000fc800078e02ff */
[----:B--23--:R-:W-:-:S07]  /*0ba0*/  IMAD.HI.U32 R12, R11, R13, R10 ;  /* 0x0000000d0b0c7227 */ /* 0x00cfce00078e000a */
.L_x_16:
[----:B0-----:R-:W-:Y:S01]  /*0bb0*/  IABS R9, R3 ;  /* 0x0000000300097213 */ /* 0x001fe20000000000 */
[----:B------:R-:W-:Y:S01]  /*0bc0*/  IMAD R11, R3, 0x4, R2 ;  /* 0x00000004030b7824 */ /* 0x000fe200078e0202 */
[----:B------:R-:W-:-:S03]  /*0bd0*/  IABS R16, R8 ;  /* 0x0000000800107213 */ /* 0x000fc60000000000 */
[----:B------:R-:W-:Y:S02]  /*0be0*/  IMAD.HI.U32 R7, R12, R9, RZ ;  /* 0x000000090c077227 */ /* 0x000fe400078e00ff */
[----:B------:R-:W0:Y:S03]  /*0bf0*/  LDS R11, [R11] ;  /* 0x000000000b0b7984 */ /* 0x000e260000000800 */
[----:B------:R-:W-:-:S05]  /*0c00*/  IADD3 R10, PT, PT, -R7, RZ, RZ ;  /* 0x000000ff070a7210 */ /* 0x000fca0007ffe1ff */
        /* <DEDUP_REMOVED lines=12> */
[----:B------:R-:W-:Y:S02]  /*0cd0*/  IMAD R7, R8, R9, R3 ;  /* 0x0000000908077224 */ /* 0x000fe400078e0203 */
[----:B0-----:R-:W-:Y:S01]  /*0ce0*/  FMUL R9, R11, 1.0099999904632568359 ;  /* 0x3f8147ae0b097820 */ /* 0x001fe20000400000 */
[----:B------:R-:W-:Y:S02]  /*0cf0*/  VIADD R3, R3, UR5 ;  /* 0x0000000503037c36 */ /* 0x000fe40008000000 */
[----:B------:R-:W-:-:S03]  /*0d00*/  IMAD R7, R10, UR6, R7 ;  /* 0x000000060a077c24 */ /* 0x000fc6000f8e0207 */
[----:B------:R-:W-:Y:S01]  /*0d10*/  ISETP.GE.AND P1, PT, R3, R0, PT ;  /* 0x000000000300720c */ /* 0x000fe20003f26270 */
[----:B------:R-:W-:-:S05]  /*0d20*/  IMAD.WIDE R10, R7, 0x4, R4 ;  /* 0x00000004070a7825 */ /* 0x000fca00078e0204 */
[----:B------:R0:W-:Y:S07]  /*0d30*/  STG.E desc[UR10][R10.64], R9 ;  /* 0x000000090a007986 */ /* 0x0001ee000c10190a */
[----:B------:R-:W-:Y:S05]  /*0d40*/  @!P1 BRA `(.L_x_16) ;  /* 0xfffffffc00989947 */ /* 0x000fea000383ffff */
[----:B------:R-:W-:Y:S05]  /*0d50*/  EXIT ;  /* 0x000000000000794d */ /* 0x000fea0003800000 */
.L_x_17:
        /* <DEDUP_REMOVED lines=10> */
.L_x_20:


//--------------------- .nv.shared._Z22vectorized_copy_kernelPKfPfi --------------------------
	.section	.nv.shared._Z22vectorized_copy_kernelPKfPfi,"aw",@nobits
	.sectionflags	@""
	.align	16
	.zero		1024


//--------------------- .nv.shared.reserved.0     --------------------------
	.section	.nv.shared.reserved.0,"aw",@nobits
	.weak		__nv_reservedSMEM_offset_0_alias
	.size		__nv_reservedSMEM_offset_0_alias, 0, 64
	.other		__nv_reservedSMEM_offset_0_alias,@"STO_CUDA_RESERVED_SHARED STV_DEFAULT"
__nv_reservedSMEM_offset_0_alias:
	.zero		0
	.zero		64


//--------------------- .nv.shared._Z17naive_copy_kernelPKfPfi --------------------------
	.section	.nv.shared._Z17naive_copy_kernelPKfPfi,"aw",@nobits
	.sectionflags	@""
	.align	16
	.zero		1024


//--------------------- .nv.shared._Z32tma_copy_kernel_with_descriptorsPKfPfiii --------------------------
	.section	.nv.shared._Z32tma_copy_kernel_with_descriptorsPKfPfiii,"aw",@nobits
	.sectionflags	@""
	.align	16
	.zero		1024


//--------------------- .nv.constant0._Z22vectorized_copy_kernelPKfPfi --------------------------
	.section	.nv.constant0._Z22vectorized_copy_kernelPKfPfi,"a",@progbits
	.sectionflags	@""
	.align	4
.nv.constant0._Z22vectorized_copy_kernelPKfPfi:
	.zero		916


//--------------------- .nv.constant0._Z17naive_copy_kernelPKfPfi --------------------------
	.section	.nv.constant0._Z17naive_copy_kernelPKfPfi,"a",@progbits
	.sectionflags	@""
	.align	4
.nv.constant0._Z17naive_copy_kernelPKfPfi:
	.zero		916


//--------------------- .nv.constant0._Z32tma_copy_kernel_with_descriptorsPKfPfiii --------------------------
	.section	.nv.constant0._Z32tma_copy_kernel_with_descriptorsPKfPfiii,"a",@progbits
	.sectionflags	@""
	.align	4
.nv.constant0._Z32tma_copy_kernel_with_descriptorsPKfPfiii:
	.zero		924


//--------------------- SYMBOLS --------------------------

	.type		.nv.reservedSmem.offset0,@object
	.size		.nv.reservedSmem.offset0,0x4
	.type		.nv.reservedSmem.cap,@object
	.size		.nv.reservedSmem.cap,0x4
